//
// Generated by NVIDIA NVVM Compiler
//
// Compiler Build ID: CL-36424714
// Cuda compilation tools, release 13.0, V13.0.88
// Based on NVVM 20.0.0
//

.version 9.0
.target sm_100
.address_size 64

	// .globl	_Z13GPU_histogramPcjPj
// _ZZ13GPU_histogramPcjPjE10histo_priv has been demoted

.visible .entry _Z13GPU_histogramPcjPj(
	.param .u64 .ptr .align 1 _Z13GPU_histogramPcjPj_param_0,
	.param .u32 _Z13GPU_histogramPcjPj_param_1,
	.param .u64 .ptr .align 1 _Z13GPU_histogramPcjPj_param_2
)
{
	.reg .pred 	%p<5>;
	.reg .b16 	%rs<2>;
	.reg .b32 	%r<21>;
	.reg .b64 	%rd<9>;
	// demoted variable
	.shared .align 4 .b8 _ZZ13GPU_histogramPcjPjE10histo_priv[1024];
	ld.param.u64 	%rd2, [_Z13GPU_histogramPcjPj_param_0];
	ld.param.u32 	%r8, [_Z13GPU_histogramPcjPj_param_1];
	ld.param.u64 	%rd3, [_Z13GPU_histogramPcjPj_param_2];
	mov.u32 	%r1, %tid.x;
	setp.gt.u32 	%p1, %r1, 255;
	shl.b32 	%r9, %r1, 2;
	mov.u32 	%r10, _ZZ13GPU_histogramPcjPjE10histo_priv;
	add.s32 	%r2, %r10, %r9;
	@%p1 bra 	$L__BB0_2;
	mov.b32 	%r11, 0;
	st.shared.u32 	[%r2], %r11;
$L__BB0_2:
	bar.sync 	0;
	mov.u32 	%r12, %ctaid.x;
	mov.u32 	%r3, %ntid.x;
	mad.lo.s32 	%r20, %r12, %r3, %r1;
	setp.ge.u32 	%p2, %r20, %r8;
	@%p2 bra 	$L__BB0_5;
	cvta.to.global.u64 	%rd1, %rd2;
	mov.u32 	%r13, %nctaid.x;
	mul.lo.s32 	%r5, %r3, %r13;
$L__BB0_4:
	cvt.s64.s32 	%rd4, %r20;
	add.s64 	%rd5, %rd1, %rd4;
	ld.global.u8 	%rs1, [%rd5];
	mul.wide.u16 	%r14, %rs1, 4;
	add.s32 	%r16, %r10, %r14;
	atom.shared.add.u32 	%r17, [%r16], 1;
	add.s32 	%r20, %r20, %r5;
	setp.lt.u32 	%p3, %r20, %r8;
	@%p3 bra 	$L__BB0_4;
$L__BB0_5:
	setp.gt.u32 	%p4, %r1, 255;
	bar.sync 	0;
	@%p4 bra 	$L__BB0_7;
	cvta.to.global.u64 	%rd6, %rd3;
	mul.wide.u32 	%rd7, %r1, 4;
	add.s64 	%rd8, %rd6, %rd7;
	ld.shared.u32 	%r18, [%r2];
	atom.global.add.u32 	%r19, [%rd8], %r18;
$L__BB0_7:
	ret;

}


// ===== COMPILED SASS (sm_100) =====

	.target	sm_100

	.elftype	@"ET_EXEC"


//--------------------- .note.nv.tkinfo           --------------------------
	.section	.note.nv.tkinfo,"",@"SHT_NOTE"
	.sectionflags	@"SHF_NOTE_NV_TKINFO"
	.tkinfo
        /*0018*/ 	.word	0x00000002
        /*0030*/ 	.string	""
        /*0030*/ 	.string	"ptxas"
        /*0030*/ 	.string	"Cuda compilation tools, release 13.0, V13.0.88"
        /*0030*/ 	.string	"Build cuda_13.0.r13.0/compiler.36424714_0"
        /*0030*/ 	.string	"-arch sm_100 -m 64 "



//--------------------- .note.nv.cuinfo           --------------------------
	.section	.note.nv.cuinfo,"",@"SHT_NOTE"
	.sectionflags	@"SHF_NOTE_NV_CUINFO"
        /*0018*/ 	.short	0x0002
        /*001a*/ 	.short	0x0064
        /*001c*/ 	.short	0x0082
	.zero		2


//--------------------- .nv.info                  --------------------------
	.section	.nv.info,"",@"SHT_CUDA_INFO"
	.align	4


	//----- nvinfo : EIATTR_REGCOUNT
	.align		4
        /*0000*/ 	.byte	0x04, 0x2f
        /*0002*/ 	.short	(.L_1 - .L_0)
	.align		4
.L_0:
        /*0004*/ 	.word	index@(_Z13GPU_histogramPcjPj)
        /*0008*/ 	.word	0x0000000a


	//----- nvinfo : EIATTR_FRAME_SIZE
	.align		4
.L_1:
        /*000c*/ 	.byte	0x04, 0x11
        /*000e*/ 	.short	(.L_3 - .L_2)
	.align		4
.L_2:
        /*0010*/ 	.word	index@(_Z13GPU_histogramPcjPj)
        /*0014*/ 	.word	0x00000000


	//----- nvinfo : EIATTR_MIN_STACK_SIZE
	.align		4
.L_3:
        /*0018*/ 	.byte	0x04, 0x12
        /*001a*/ 	.short	(.L_5 - .L_4)
	.align		4
.L_4:
        /*001c*/ 	.word	index@(_Z13GPU_histogramPcjPj)
        /*0020*/ 	.word	0x00000000
.L_5:


//--------------------- .nv.compat                --------------------------
	.section	.nv.compat,"",@"SHT_CUDA_COMPAT_INFO"
	.align	4
        /*0000*/ 	.byte	0x02, 0x09, 0x00, 0x00, 0x02, 0x02, 0x01, 0x00, 0x02, 0x05, 0x05, 0x00, 0x03, 0x07, 0x01, 0x01
        /*0010*/ 	.byte	0x02, 0x03, 0x00, 0x00, 0x02, 0x06, 0x01, 0x00, 0x04, 0x0b, 0x08, 0x00, 0x09, 0x00, 0x00, 0x00
        /*0020*/ 	.byte	0x00, 0x00, 0x00, 0x00


//--------------------- .nv.info._Z13GPU_histogramPcjPj --------------------------
	.section	.nv.info._Z13GPU_histogramPcjPj,"",@"SHT_CUDA_INFO"
	.sectionflags	@""
	.align	4


	//----- nvinfo : EIATTR_CUDA_API_VERSION
	.align		4
        /*0000*/ 	.byte	0x04, 0x37
        /*0002*/ 	.short	(.L_7 - .L_6)
.L_6:
        /*0004*/ 	.word	0x00000082


	//----- nvinfo : EIATTR_KPARAM_INFO
	.align		4
.L_7:
        /*0008*/ 	.byte	0x04, 0x17
        /*000a*/ 	.short	(.L_9 - .L_8)
.L_8:
        /*000c*/ 	.word	0x00000000
        /*0010*/ 	.short	0x0002
        /*0012*/ 	.short	0x0010
        /*0014*/ 	.byte	0x00, 0xf5, 0x21, 0x00


	//----- nvinfo : EIATTR_KPARAM_INFO
	.align		4
.L_9:
        /*0018*/ 	.byte	0x04, 0x17
        /*001a*/ 	.short	(.L_11 - .L_10)
.L_10:
        /*001c*/ 	.word	0x00000000
        /*0020*/ 	.short	0x0001
        /*0022*/ 	.short	0x0008
        /*0024*/ 	.byte	0x00, 0xf0, 0x11, 0x00


	//----- nvinfo : EIATTR_KPARAM_INFO
	.align		4
.L_11:
        /*0028*/ 	.byte	0x04, 0x17
        /*002a*/ 	.short	(.L_13 - .L_12)
.L_12:
        /*002c*/ 	.word	0x00000000
        /*0030*/ 	.short	0x0000
        /*0032*/ 	.short	0x0000
        /*0034*/ 	.byte	0x00, 0xf5, 0x21, 0x00


	//----- nvinfo : EIATTR_SPARSE_MMA_MASK
	.align		4
.L_13:
        /*0038*/ 	.byte	0x03, 0x50
        /*003a*/ 	.short	0x0000


	//----- nvinfo : EIATTR_MAXREG_COUNT
	.align		4
        /*003c*/ 	.byte	0x03, 0x1b
        /*003e*/ 	.short	0x00ff


	//----- nvinfo : EIATTR_NUM_BARRIERS
	.align		4
        /*0040*/ 	.byte	0x02, 0x4c
        /*0042*/ 	.byte	0x01
	.zero		1


	//----- nvinfo : EIATTR_MERCURY_ISA_VERSION
	.align		4
        /*0044*/ 	.byte	0x03, 0x5f
        /*0046*/ 	.short	0x0101


	//----- nvinfo : EIATTR_VRC_CTA_INIT_COUNT
	.align		4
        /*0048*/ 	.byte	0x02, 0x4a
	.zero		1
	.zero		1


	//----- nvinfo : EIATTR_EXIT_INSTR_OFFSETS
	.align		4
        /*004c*/ 	.byte	0x04, 0x1c
        /*004e*/ 	.short	(.L_15 - .L_14)


	//   ....[0]....
.L_14:
        /*0050*/ 	.word	0x000001f0


	//   ....[1]....
        /*0054*/ 	.word	0x00000240


	//----- nvinfo : EIATTR_CRS_STACK_SIZE
	.align		4
.L_15:
        /*0058*/ 	.byte	0x04, 0x1e
        /*005a*/ 	.short	(.L_17 - .L_16)
.L_16:
        /*005c*/ 	.word	0x00000000


	//----- nvinfo : EIATTR_CBANK_PARAM_SIZE
	.align		4
.L_17:
        /*0060*/ 	.byte	0x03, 0x19
        /*0062*/ 	.short	0x0018


	//----- nvinfo : EIATTR_PARAM_CBANK
	.align		4
        /*0064*/ 	.byte	0x04, 0x0a
        /*0066*/ 	.short	(.L_19 - .L_18)
	.align		4
.L_18:
        /*0068*/ 	.word	index@(.nv.constant0._Z13GPU_histogramPcjPj)
        /*006c*/ 	.short	0x0380
        /*006e*/ 	.short	0x0018


	//----- nvinfo : EIATTR_SW_WAR
	.align		4
.L_19:
        /*0070*/ 	.byte	0x04, 0x36
        /*0072*/ 	.short	(.L_21 - .L_20)
.L_20:
        /*0074*/ 	.word	0x00000008
.L_21:


//--------------------- .nv.callgraph             --------------------------
	.section	.nv.callgraph,"",@"SHT_CUDA_CALLGRAPH"
	.align	4
	.sectionentsize	8
	.align		4
        /*0000*/ 	.word	0x00000000
	.align		4
        /*0004*/ 	.word	0xffffffff
	.align		4
        /*0008*/ 	.word	0x00000000
	.align		4
        /*000c*/ 	.word	0xfffffffe
	.align		4
        /*0010*/ 	.word	0x00000000
	.align		4
        /*0014*/ 	.word	0xfffffffd
	.align		4
        /*0018*/ 	.word	0x00000000
	.align		4
        /*001c*/ 	.word	0xfffffffc


//--------------------- .text._Z13GPU_histogramPcjPj --------------------------
	.section	.text._Z13GPU_histogramPcjPj,"ax",@progbits
	.align	128
        .global         _Z13GPU_histogramPcjPj
        .type           _Z13GPU_histogramPcjPj,@function
        .size           _Z13GPU_histogramPcjPj,(.L_x_4 - _Z13GPU_histogramPcjPj)
        .other          _Z13GPU_histogramPcjPj,@"STO_CUDA_ENTRY STV_DEFAULT"
_Z13GPU_histogramPcjPj:
.text._Z13GPU_histogramPcjPj:
[----:B------:R-:W-:Y:S01]  /*0000*/  LDC R1, c[0x0][0x37c] ;  /* 0x0000df00ff017b82 */ /* 0x000fe20000000800 */
[----:B------:R-:W0:Y:S07]  /*0010*/  S2R R7, SR_TID.X ;  /* 0x0000000000077919 */ /* 0x000e2e0000002100 */
[----:B------:R-:W1:Y:S01]  /*0020*/  S2UR UR6, SR_CTAID.X ;  /* 0x00000000000679c3 */ /* 0x000e620000002500 */
[----:B------:R-:W2:Y:S01]  /*0030*/  LDCU UR8, c[0x0][0x388] ;  /* 0x00007100ff0877ac */ /* 0x000ea20008000800 */
[----:B------:R-:W-:Y:S01]  /*0040*/  BSSY.RECONVERGENT B0, `(.L_x_0) ;  /* 0x0000019000007945 */ /* 0x000fe20003800200 */
[----:B------:R-:W-:Y:S01]  /*0050*/  UMOV UR4, 0x400 ;  /* 0x0000040000047882 */ /* 0x000fe20000000000 */
[----:B------:R-:W3:Y:S04]  /*0060*/  LDCU.64 UR10, c[0x0][0x380] ;  /* 0x00007000ff0a77ac */ /* 0x000ee80008000a00 */
[----:B------:R-:W1:Y:S08]  /*0070*/  LDC R6, c[0x0][0x360] ;  /* 0x0000d800ff067b82 */ /* 0x000e700000000800 */
[----:B------:R-:W4:Y:S01]  /*0080*/  S2UR UR5, SR_CgaCtaId ;  /* 0x00000000000579c3 */ /* 0x000f220000008800 */
[----:B0-----:R-:W-:Y:S01]  /*0090*/  ISETP.GT.U32.AND P0, PT, R7, 0xff, PT ;  /* 0x000000ff0700780c */ /* 0x001fe20003f04070 */
[----:B-1----:R-:W-:Y:S01]  /*00a0*/  IMAD R2, R6, UR6, R7 ;  /* 0x0000000606027c24 */ /* 0x002fe2000f8e0207 */
[----:B------:R-:W0:Y:S04]  /*00b0*/  LDCU.64 UR6, c[0x0][0x358] ;  /* 0x00006b00ff0677ac */ /* 0x000e280008000a00 */
[----:B--2---:R-:W-:Y:S01]  /*00c0*/  ISETP.GE.U32.AND P1, PT, R2, UR8, PT ;  /* 0x0000000802007c0c */ /* 0x004fe2000bf26070 */
[----:B----4-:R-:W-:-:S06]  /*00d0*/  ULEA UR4, UR5, UR4, 0x18 ;  /* 0x0000000405047291 */ /* 0x010fcc000f8ec0ff */
[----:B------:R-:W-:-:S05]  /*00e0*/  LEA R0, R7, UR4, 0x2 ;  /* 0x0000000407007c11 */ /* 0x000fca000f8e10ff */
[----:B------:R1:W-:Y:S01]  /*00f0*/  @!P0 STS [R0], RZ ;  /* 0x000000ff00008388 */ /* 0x0003e20000000800 */
[----:B------:R-:W-:Y:S06]  /*0100*/  BAR.SYNC.DEFER_BLOCKING 0x0 ;  /* 0x0000000000007b1d */ /* 0x000fec0000010000 */
[----:B0--3--:R-:W-:Y:S05]  /*0110*/  @P1 BRA `(.L_x_1) ;  /* 0x00000000002c1947 */ /* 0x009fea0003800000 */
[----:B------:R-:W0:Y:S01]  /*0120*/  LDCU UR5, c[0x0][0x370] ;  /* 0x00006e00ff0577ac */ /* 0x000e220008000800 */
[----:B------:R-:W-:Y:S02]  /*0130*/  IMAD.MOV.U32 R4, RZ, RZ, R2 ;  /* 0x000000ffff047224 */ /* 0x000fe400078e0002 */
[----:B0-----:R-:W-:-:S07]  /*0140*/  IMAD R5, R6, UR5, RZ ;  /* 0x0000000506057c24 */ /* 0x001fce000f8e02ff */
.L_x_2:
[----:B------:R-:W-:-:S04]  /*0150*/  IADD3 R2, P1, PT, R4, UR10, RZ ;  /* 0x0000000a04027c10 */ /* 0x000fc8000ff3e0ff */
[----:B------:R-:W-:-:S05]  /*0160*/  LEA.HI.X.SX32 R3, R4, UR11, 0x1, P1 ;  /* 0x0000000b04037c11 */ /* 0x000fca00088f0eff */
[----:B------:R-:W2:Y:S01]  /*0170*/  LDG.E.U8 R2, desc[UR6][R2.64] ;  /* 0x0000000602027981 */ /* 0x000ea2000c1e1100 */
[----:B------:R-:W-:-:S05]  /*0180*/  IMAD.IADD R4, R5, 0x1, R4 ;  /* 0x0000000105047824 */ /* 0x000fca00078e0204 */
[----:B------:R-:W-:Y:S02]  /*0190*/  ISETP.GE.U32.AND P1, PT, R4, UR8, PT ;  /* 0x0000000804007c0c */ /* 0x000fe4000bf26070 */
[----:B0-2---:R-:W-:-:S05]  /*01a0*/  LEA R6, R2, UR4, 0x2 ;  /* 0x0000000402067c11 */ /* 0x005fca000f8e10ff */
[----:B------:R0:W-:Y:S06]  /*01b0*/  ATOMS.POPC.INC.32 RZ, [R6+URZ] ;  /* 0x0000000006ff7f8c */ /* 0x0001ec000d8000ff */
[----:B------:R-:W-:Y:S05]  /*01c0*/  @!P1 BRA `(.L_x_2) ;  /* 0xfffffffc00e09947 */ /* 0x000fea000383ffff */
.L_x_1:
[----:B------:R-:W-:Y:S05]  /*01d0*/  BSYNC.RECONVERGENT B0 ;  /* 0x0000000000007941 */ /* 0x000fea0003800200 */
.L_x_0:
[----:B------:R-:W-:Y:S06]  /*01e0*/  BAR.SYNC.DEFER_BLOCKING 0x0 ;  /* 0x0000000000007b1d */ /* 0x000fec0000010000 */
[----:B------:R-:W-:Y:S05]  /*01f0*/  @P0 EXIT ;  /* 0x000000000000094d */ /* 0x000fea0003800000 */
[----:B------:R-:W2:Y:S01]  /*0200*/  LDS R5, [R0] ;  /* 0x0000000000057984 */ /* 0x000ea20000000800 */
[----:B------:R-:W3:Y:S02]  /*0210*/  LDC.64 R2, c[0x0][0x390] ;  /* 0x0000e400ff027b82 */ /* 0x000ee40000000a00 */
[----:B---3--:R-:W-:-:S05]  /*0220*/  IMAD.WIDE.U32 R2, R7, 0x4, R2 ;  /* 0x0000000407027825 */ /* 0x008fca00078e0002 */
[----:B--2---:R-:W-:Y:S01]  /*0230*/  REDG.E.ADD.STRONG.GPU desc[UR6][R2.64], R5 ;  /* 0x000000050200798e */ /* 0x004fe2000c12e106 */
[----:B------:R-:W-:Y:S05]  /*0240*/  EXIT ;  /* 0x000000000000794d */ /* 0x000fea0003800000 */
.L_x_3:
[----:B------:R-:W-:-:S00]  /*0250*/  BRA `(.L_x_3) ;  /* 0xfffffffc00fc7947 */ /* 0x000fc0000383ffff */
[----:B------:R-:W-:-:S00]  /*0260*/  NOP ;  /* 0x0000000000007918 */ /* 0x000fc00000000000 */
        /* <DEDUP_REMOVED lines=9> */
.L_x_4:


//--------------------- .nv.shared._Z13GPU_histogramPcjPj --------------------------
	.section	.nv.shared._Z13GPU_histogramPcjPj,"aw",@nobits
	.sectionflags	@""
	.align	4
.nv.shared._Z13GPU_histogramPcjPj:
	.zero		2048


//--------------------- .nv.shared.reserved.0     --------------------------
	.section	.nv.shared.reserved.0,"aw",@nobits
	.weak		__nv_reservedSMEM_offset_0_alias
	.size		__nv_reservedSMEM_offset_0_alias, 0, 64
	.other		__nv_reservedSMEM_offset_0_alias,@"STO_CUDA_RESERVED_SHARED STV_DEFAULT"
__nv_reservedSMEM_offset_0_alias:
	.zero		0
	.zero		64


//--------------------- .nv.constant0._Z13GPU_histogramPcjPj --------------------------
	.section	.nv.constant0._Z13GPU_histogramPcjPj,"a",@progbits
	.sectionflags	@""
	.align	4
.nv.constant0._Z13GPU_histogramPcjPj:
	.zero		920


//--------------------- SYMBOLS --------------------------

	.type		.nv.reservedSmem.offset0,@object
	.size		.nv.reservedSmem.offset0,0x4
	.type		.nv.reservedSmem.cap,@object
	.size		.nv.reservedSmem.cap,0x4
